//
// Generated by NVIDIA NVVM Compiler
//
// Compiler Build ID: CL-36424714
// Cuda compilation tools, release 13.0, V13.0.88
// Based on NVVM 20.0.0
//

.version 9.0
.target sm_100
.address_size 64

	// .globl	_Z11somaVetoresPiS_S_i

.visible .entry _Z11somaVetoresPiS_S_i(
	.param .u64 .ptr .align 1 _Z11somaVetoresPiS_S_i_param_0,
	.param .u64 .ptr .align 1 _Z11somaVetoresPiS_S_i_param_1,
	.param .u64 .ptr .align 1 _Z11somaVetoresPiS_S_i_param_2,
	.param .u32 _Z11somaVetoresPiS_S_i_param_3
)
{
	.reg .pred 	%p<2>;
	.reg .b32 	%r<9>;
	.reg .b64 	%rd<11>;

	ld.param.u64 	%rd1, [_Z11somaVetoresPiS_S_i_param_0];
	ld.param.u64 	%rd2, [_Z11somaVetoresPiS_S_i_param_1];
	ld.param.u64 	%rd3, [_Z11somaVetoresPiS_S_i_param_2];
	ld.param.u32 	%r2, [_Z11somaVetoresPiS_S_i_param_3];
	mov.u32 	%r3, %ctaid.x;
	mov.u32 	%r4, %ntid.x;
	mov.u32 	%r5, %tid.x;
	mad.lo.s32 	%r1, %r3, %r4, %r5;
	setp.ge.s32 	%p1, %r1, %r2;
	@%p1 bra 	$L__BB0_2;
	cvta.to.global.u64 	%rd4, %rd1;
	cvta.to.global.u64 	%rd5, %rd2;
	cvta.to.global.u64 	%rd6, %rd3;
	mul.wide.s32 	%rd7, %r1, 4;
	add.s64 	%rd8, %rd4, %rd7;
	ld.global.u32 	%r6, [%rd8];
	add.s64 	%rd9, %rd5, %rd7;
	ld.global.u32 	%r7, [%rd9];
	add.s32 	%r8, %r7, %r6;
	add.s64 	%rd10, %rd6, %rd7;
	st.global.u32 	[%rd10], %r8;
$L__BB0_2:
	ret;

}


// ===== COMPILED SASS (sm_100) =====

	.target	sm_100

	.elftype	@"ET_EXEC"


//--------------------- .note.nv.tkinfo           --------------------------
	.section	.note.nv.tkinfo,"",@"SHT_NOTE"
	.sectionflags	@"SHF_NOTE_NV_TKINFO"
	.tkinfo
        /*0018*/ 	.word	0x00000002
        /*0030*/ 	.string	""
        /*0030*/ 	.string	"ptxas"
        /*0030*/ 	.string	"Cuda compilation tools, release 13.0, V13.0.88"
        /*0030*/ 	.string	"Build cuda_13.0.r13.0/compiler.36424714_0"
        /*0030*/ 	.string	"-arch sm_100 -m 64 "



//--------------------- .note.nv.cuinfo           --------------------------
	.section	.note.nv.cuinfo,"",@"SHT_NOTE"
	.sectionflags	@"SHF_NOTE_NV_CUINFO"
        /*0018*/ 	.short	0x0002
        /*001a*/ 	.short	0x0064
        /*001c*/ 	.short	0x0082
	.zero		2


//--------------------- .nv.info                  --------------------------
	.section	.nv.info,"",@"SHT_CUDA_INFO"
	.align	4


	//----- nvinfo : EIATTR_REGCOUNT
	.align		4
        /*0000*/ 	.byte	0x04, 0x2f
        /*0002*/ 	.short	(.L_1 - .L_0)
	.align		4
.L_0:
        /*0004*/ 	.word	index@(_Z11somaVetoresPiS_S_i)
        /*0008*/ 	.word	0x0000000c


	//----- nvinfo : EIATTR_FRAME_SIZE
	.align		4
.L_1:
        /*000c*/ 	.byte	0x04, 0x11
        /*000e*/ 	.short	(.L_3 - .L_2)
	.align		4
.L_2:
        /*0010*/ 	.word	index@(_Z11somaVetoresPiS_S_i)
        /*0014*/ 	.word	0x00000000


	//----- nvinfo : EIATTR_MIN_STACK_SIZE
	.align		4
.L_3:
        /*0018*/ 	.byte	0x04, 0x12
        /*001a*/ 	.short	(.L_5 - .L_4)
	.align		4
.L_4:
        /*001c*/ 	.word	index@(_Z11somaVetoresPiS_S_i)
        /*0020*/ 	.word	0x00000000
.L_5:


//--------------------- .nv.compat                --------------------------
	.section	.nv.compat,"",@"SHT_CUDA_COMPAT_INFO"
	.align	4
        /*0000*/ 	.byte	0x02, 0x09, 0x00, 0x00, 0x02, 0x02, 0x01, 0x00, 0x02, 0x05, 0x05, 0x00, 0x03, 0x07, 0x01, 0x01
        /*0010*/ 	.byte	0x02, 0x03, 0x00, 0x00, 0x02, 0x06, 0x01, 0x00, 0x04, 0x0b, 0x08, 0x00, 0x09, 0x00, 0x00, 0x00
        /*0020*/ 	.byte	0x00, 0x00, 0x00, 0x00


//--------------------- .nv.info._Z11somaVetoresPiS_S_i --------------------------
	.section	.nv.info._Z11somaVetoresPiS_S_i,"",@"SHT_CUDA_INFO"
	.sectionflags	@""
	.align	4


	//----- nvinfo : EIATTR_CUDA_API_VERSION
	.align		4
        /*0000*/ 	.byte	0x04, 0x37
        /*0002*/ 	.short	(.L_7 - .L_6)
.L_6:
        /*0004*/ 	.word	0x00000082


	//----- nvinfo : EIATTR_KPARAM_INFO
	.align		4
.L_7:
        /*0008*/ 	.byte	0x04, 0x17
        /*000a*/ 	.short	(.L_9 - .L_8)
.L_8:
        /*000c*/ 	.word	0x00000000
        /*0010*/ 	.short	0x0003
        /*0012*/ 	.short	0x0018
        /*0014*/ 	.byte	0x00, 0xf0, 0x11, 0x00


	//----- nvinfo : EIATTR_KPARAM_INFO
	.align		4
.L_9:
        /*0018*/ 	.byte	0x04, 0x17
        /*001a*/ 	.short	(.L_11 - .L_10)
.L_10:
        /*001c*/ 	.word	0x00000000
        /*0020*/ 	.short	0x0002
        /*0022*/ 	.short	0x0010
        /*0024*/ 	.byte	0x00, 0xf5, 0x21, 0x00


	//----- nvinfo : EIATTR_KPARAM_INFO
	.align		4
.L_11:
        /*0028*/ 	.byte	0x04, 0x17
        /*002a*/ 	.short	(.L_13 - .L_12)
.L_12:
        /*002c*/ 	.word	0x00000000
        /*0030*/ 	.short	0x0001
        /*0032*/ 	.short	0x0008
        /*0034*/ 	.byte	0x00, 0xf5, 0x21, 0x00


	//----- nvinfo : EIATTR_KPARAM_INFO
	.align		4
.L_13:
        /*0038*/ 	.byte	0x04, 0x17
        /*003a*/ 	.short	(.L_15 - .L_14)
.L_14:
        /*003c*/ 	.word	0x00000000
        /*0040*/ 	.short	0x0000
        /*0042*/ 	.short	0x0000
        /*0044*/ 	.byte	0x00, 0xf5, 0x21, 0x00


	//----- nvinfo : EIATTR_SPARSE_MMA_MASK
	.align		4
.L_15:
        /*0048*/ 	.byte	0x03, 0x50
        /*004a*/ 	.short	0x0000


	//----- nvinfo : EIATTR_MAXREG_COUNT
	.align		4
        /*004c*/ 	.byte	0x03, 0x1b
        /*004e*/ 	.short	0x00ff


	//----- nvinfo : EIATTR_MERCURY_ISA_VERSION
	.align		4
        /*0050*/ 	.byte	0x03, 0x5f
        /*0052*/ 	.short	0x0101


	//----- nvinfo : EIATTR_VRC_CTA_INIT_COUNT
	.align		4
        /*0054*/ 	.byte	0x02, 0x4a
	.zero		1
	.zero		1


	//----- nvinfo : EIATTR_EXIT_INSTR_OFFSETS
	.align		4
        /*0058*/ 	.byte	0x04, 0x1c
        /*005a*/ 	.short	(.L_17 - .L_16)


	//   ....[0]....
.L_16:
        /*005c*/ 	.word	0x00000070


	//   ....[1]....
        /*0060*/ 	.word	0x00000130


	//----- nvinfo : EIATTR_CBANK_PARAM_SIZE
	.align		4
.L_17:
        /*0064*/ 	.byte	0x03, 0x19
        /*0066*/ 	.short	0x001c


	//----- nvinfo : EIATTR_PARAM_CBANK
	.align		4
        /*0068*/ 	.byte	0x04, 0x0a
        /*006a*/ 	.short	(.L_19 - .L_18)
	.align		4
.L_18:
        /*006c*/ 	.word	index@(.nv.constant0._Z11somaVetoresPiS_S_i)
        /*0070*/ 	.short	0x0380
        /*0072*/ 	.short	0x001c


	//----- nvinfo : EIATTR_SW_WAR
	.align		4
.L_19:
        /*0074*/ 	.byte	0x04, 0x36
        /*0076*/ 	.short	(.L_21 - .L_20)
.L_20:
        /*0078*/ 	.word	0x00000008
.L_21:


//--------------------- .nv.callgraph             --------------------------
	.section	.nv.callgraph,"",@"SHT_CUDA_CALLGRAPH"
	.align	4
	.sectionentsize	8
	.align		4
        /*0000*/ 	.word	0x00000000
	.align		4
        /*0004*/ 	.word	0xffffffff
	.align		4
        /*0008*/ 	.word	0x00000000
	.align		4
        /*000c*/ 	.word	0xfffffffe
	.align		4
        /*0010*/ 	.word	0x00000000
	.align		4
        /*0014*/ 	.word	0xfffffffd
	.align		4
        /*0018*/ 	.word	0x00000000
	.align		4
        /*001c*/ 	.word	0xfffffffc


//--------------------- .text._Z11somaVetoresPiS_S_i --------------------------
	.section	.text._Z11somaVetoresPiS_S_i,"ax",@progbits
	.align	128
        .global         _Z11somaVetoresPiS_S_i
        .type           _Z11somaVetoresPiS_S_i,@function
        .size           _Z11somaVetoresPiS_S_i,(.L_x_1 - _Z11somaVetoresPiS_S_i)
        .other          _Z11somaVetoresPiS_S_i,@"STO_CUDA_ENTRY STV_DEFAULT"
_Z11somaVetoresPiS_S_i:
.text._Z11somaVetoresPiS_S_i:
[----:B------:R-:W-:Y:S01]  /*0000*/  LDC R1, c[0x0][0x37c] ;  /* 0x0000df00ff017b82 */ /* 0x000fe20000000800 */
[----:B------:R-:W0:Y:S07]  /*0010*/  S2R R0, SR_TID.X ;  /* 0x0000000000007919 */ /* 0x000e2e0000002100 */
[----:B------:R-:W0:Y:S01]  /*0020*/  S2UR UR4, SR_CTAID.X ;  /* 0x00000000000479c3 */ /* 0x000e220000002500 */
[----:B------:R-:W1:Y:S07]  /*0030*/  LDCU UR5, c[0x0][0x398] ;  /* 0x00007300ff0577ac */ /* 0x000e6e0008000800 */
[----:B------:R-:W0:Y:S02]  /*0040*/  LDC R9, c[0x0][0x360] ;  /* 0x0000d800ff097b82 */ /* 0x000e240000000800 */
[----:B0-----:R-:W-:-:S05]  /*0050*/  IMAD R9, R9, UR4, R0 ;  /* 0x0000000409097c24 */ /* 0x001fca000f8e0200 */
[----:B-1----:R-:W-:-:S13]  /*0060*/  ISETP.GE.AND P0, PT, R9, UR5, PT ;  /* 0x0000000509007c0c */ /* 0x002fda000bf06270 */
[----:B------:R-:W-:Y:S05]  /*0070*/  @P0 EXIT ;  /* 0x000000000000094d */ /* 0x000fea0003800000 */
[----:B------:R-:W0:Y:S01]  /*0080*/  LDC.64 R2, c[0x0][0x380] ;  /* 0x0000e000ff027b82 */ /* 0x000e220000000a00 */
[----:B------:R-:W1:Y:S07]  /*0090*/  LDCU.64 UR4, c[0x0][0x358] ;  /* 0x00006b00ff0477ac */ /* 0x000e6e0008000a00 */
[----:B------:R-:W2:Y:S08]  /*00a0*/  LDC.64 R4, c[0x0][0x388] ;  /* 0x0000e200ff047b82 */ /* 0x000eb00000000a00 */
[----:B------:R-:W3:Y:S01]  /*00b0*/  LDC.64 R6, c[0x0][0x390] ;  /* 0x0000e400ff067b82 */ /* 0x000ee20000000a00 */
[----:B0-----:R-:W-:-:S06]  /*00c0*/  IMAD.WIDE R2, R9, 0x4, R2 ;  /* 0x0000000409027825 */ /* 0x001fcc00078e0202 */
[----:B-1----:R-:W4:Y:S01]  /*00d0*/  LDG.E R2, desc[UR4][R2.64] ;  /* 0x0000000402027981 */ /* 0x002f22000c1e1900 */
[----:B--2---:R-:W-:-:S06]  /*00e0*/  IMAD.WIDE R4, R9, 0x4, R4 ;  /* 0x0000000409047825 */ /* 0x004fcc00078e0204 */
[----:B------:R-:W4:Y:S01]  /*00f0*/  LDG.E R5, desc[UR4][R4.64] ;  /* 0x0000000404057981 */ /* 0x000f22000c1e1900 */
[----:B---3--:R-:W-:Y:S01]  /*0100*/  IMAD.WIDE R6, R9, 0x4, R6 ;  /* 0x0000000409067825 */ /* 0x008fe200078e0206 */
[----:B----4-:R-:W-:-:S05]  /*0110*/  IADD3 R9, PT, PT, R2, R5, RZ ;  /* 0x0000000502097210 */ /* 0x010fca0007ffe0ff */
[----:B------:R-:W-:Y:S01]  /*0120*/  STG.E desc[UR4][R6.64], R9 ;  /* 0x0000000906007986 */ /* 0x000fe2000c101904 */
[----:B------:R-:W-:Y:S05]  /*0130*/  EXIT ;  /* 0x000000000000794d */ /* 0x000fea0003800000 */
.L_x_0:
[----:B------:R-:W-:-:S00]  /*0140*/  BRA `(.L_x_0) ;  /* 0xfffffffc00fc7947 */ /* 0x000fc0000383ffff */
[----:B------:R-:W-:-:S00]  /*0150*/  NOP ;  /* 0x0000000000007918 */ /* 0x000fc00000000000 */
        /* <DEDUP_REMOVED lines=10> */
.L_x_1:


//--------------------- .nv.shared.reserved.0     --------------------------
	.section	.nv.shared.reserved.0,"aw",@nobits
	.weak		__nv_reservedSMEM_offset_0_alias
	.size		__nv_reservedSMEM_offset_0_alias, 0, 64
	.other		__nv_reservedSMEM_offset_0_alias,@"STO_CUDA_RESERVED_SHARED STV_DEFAULT"
__nv_reservedSMEM_offset_0_alias:
	.zero		0
	.zero		64


//--------------------- .nv.constant0._Z11somaVetoresPiS_S_i --------------------------
	.section	.nv.constant0._Z11somaVetoresPiS_S_i,"a",@progbits
	.sectionflags	@""
	.align	4
.nv.constant0._Z11somaVetoresPiS_S_i:
	.zero		924


//--------------------- SYMBOLS --------------------------

	.type		.nv.reservedSmem.offset0,@object
	.size		.nv.reservedSmem.offset0,0x4
